//
// Generated by NVIDIA NVVM Compiler
//
// Compiler Build ID: CL-36424714
// Cuda compilation tools, release 13.0, V13.0.88
// Based on NVVM 20.0.0
//

.version 9.0
.target sm_100
.address_size 64

	// .globl	_Z11dot_productPfS_S_i
.extern .shared .align 16 .b8 sdata[];

.visible .entry _Z11dot_productPfS_S_i(
	.param .u64 .ptr .align 1 _Z11dot_productPfS_S_i_param_0,
	.param .u64 .ptr .align 1 _Z11dot_productPfS_S_i_param_1,
	.param .u64 .ptr .align 1 _Z11dot_productPfS_S_i_param_2,
	.param .u32 _Z11dot_productPfS_S_i_param_3
)
{
	.reg .pred 	%p<11>;
	.reg .b32 	%r<39>;
	.reg .b32 	%f<35>;
	.reg .b64 	%rd<20>;

	ld.param.u64 	%rd3, [_Z11dot_productPfS_S_i_param_0];
	ld.param.u64 	%rd4, [_Z11dot_productPfS_S_i_param_1];
	ld.param.u64 	%rd5, [_Z11dot_productPfS_S_i_param_2];
	ld.param.u32 	%r17, [_Z11dot_productPfS_S_i_param_3];
	cvta.to.global.u64 	%rd1, %rd5;
	cvta.to.global.u64 	%rd2, %rd4;
	mov.u32 	%r1, %tid.x;
	mov.u32 	%r38, %ntid.x;
	mov.u32 	%r18, %ctaid.x;
	mad.lo.s32 	%r36, %r18, %r38, %r1;
	mov.u32 	%r19, %nctaid.x;
	mul.lo.s32 	%r4, %r38, %r19;
	setp.ge.s32 	%p1, %r36, %r17;
	mov.f32 	%f34, 0f00000000;
	@%p1 bra 	$L__BB0_7;
	add.s32 	%r20, %r36, %r4;
	max.s32 	%r21, %r17, %r20;
	setp.lt.s32 	%p2, %r20, %r17;
	selp.u32 	%r22, 1, 0, %p2;
	add.s32 	%r23, %r20, %r22;
	sub.s32 	%r24, %r21, %r23;
	div.u32 	%r25, %r24, %r4;
	add.s32 	%r5, %r25, %r22;
	and.b32  	%r26, %r5, 3;
	setp.eq.s32 	%p3, %r26, 3;
	mov.f32 	%f34, 0f00000000;
	@%p3 bra 	$L__BB0_4;
	add.s32 	%r27, %r5, 1;
	and.b32  	%r28, %r27, 3;
	neg.s32 	%r34, %r28;
	mov.f32 	%f34, 0f00000000;
$L__BB0_3:
	.pragma "nounroll";
	mul.wide.s32 	%rd6, %r36, 4;
	add.s64 	%rd7, %rd1, %rd6;
	add.s64 	%rd8, %rd2, %rd6;
	ld.global.f32 	%f12, [%rd8];
	ld.global.f32 	%f13, [%rd7];
	fma.rn.f32 	%f34, %f12, %f13, %f34;
	add.s32 	%r36, %r36, %r4;
	add.s32 	%r34, %r34, 1;
	setp.ne.s32 	%p4, %r34, 0;
	@%p4 bra 	$L__BB0_3;
$L__BB0_4:
	setp.lt.u32 	%p5, %r5, 3;
	@%p5 bra 	$L__BB0_7;
	mul.wide.s32 	%rd12, %r4, 4;
	shl.b32 	%r29, %r4, 2;
$L__BB0_6:
	mul.wide.s32 	%rd9, %r36, 4;
	add.s64 	%rd10, %rd2, %rd9;
	ld.global.f32 	%f14, [%rd10];
	add.s64 	%rd11, %rd1, %rd9;
	ld.global.f32 	%f15, [%rd11];
	fma.rn.f32 	%f16, %f14, %f15, %f34;
	add.s64 	%rd13, %rd10, %rd12;
	ld.global.f32 	%f17, [%rd13];
	add.s64 	%rd14, %rd11, %rd12;
	ld.global.f32 	%f18, [%rd14];
	fma.rn.f32 	%f19, %f17, %f18, %f16;
	add.s64 	%rd15, %rd13, %rd12;
	ld.global.f32 	%f20, [%rd15];
	add.s64 	%rd16, %rd14, %rd12;
	ld.global.f32 	%f21, [%rd16];
	fma.rn.f32 	%f22, %f20, %f21, %f19;
	add.s64 	%rd17, %rd15, %rd12;
	ld.global.f32 	%f23, [%rd17];
	add.s64 	%rd18, %rd16, %rd12;
	ld.global.f32 	%f24, [%rd18];
	fma.rn.f32 	%f34, %f23, %f24, %f22;
	add.s32 	%r36, %r29, %r36;
	setp.lt.s32 	%p6, %r36, %r17;
	@%p6 bra 	$L__BB0_6;
$L__BB0_7:
	shl.b32 	%r30, %r1, 2;
	mov.u32 	%r31, sdata;
	add.s32 	%r14, %r31, %r30;
	st.shared.f32 	[%r14], %f34;
	barrier.sync 	0;
	setp.lt.u32 	%p7, %r38, 2;
	@%p7 bra 	$L__BB0_11;
$L__BB0_8:
	shr.u32 	%r16, %r38, 1;
	setp.ge.u32 	%p8, %r1, %r16;
	@%p8 bra 	$L__BB0_10;
	shl.b32 	%r32, %r16, 2;
	add.s32 	%r33, %r14, %r32;
	ld.shared.f32 	%f25, [%r33];
	ld.shared.f32 	%f26, [%r14];
	add.f32 	%f27, %f25, %f26;
	st.shared.f32 	[%r14], %f27;
$L__BB0_10:
	barrier.sync 	0;
	setp.gt.u32 	%p9, %r38, 3;
	mov.u32 	%r38, %r16;
	@%p9 bra 	$L__BB0_8;
$L__BB0_11:
	setp.ne.s32 	%p10, %r1, 0;
	@%p10 bra 	$L__BB0_13;
	ld.shared.f32 	%f28, [sdata];
	cvta.to.global.u64 	%rd19, %rd3;
	atom.global.add.f32 	%f29, [%rd19], %f28;
$L__BB0_13:
	ret;

}


// ===== COMPILED SASS (sm_100) =====

	.target	sm_100

	.elftype	@"ET_EXEC"


//--------------------- .note.nv.tkinfo           --------------------------
	.section	.note.nv.tkinfo,"",@"SHT_NOTE"
	.sectionflags	@"SHF_NOTE_NV_TKINFO"
	.tkinfo
        /*0018*/ 	.word	0x00000002
        /*0030*/ 	.string	""
        /*0030*/ 	.string	"ptxas"
        /*0030*/ 	.string	"Cuda compilation tools, release 13.0, V13.0.88"
        /*0030*/ 	.string	"Build cuda_13.0.r13.0/compiler.36424714_0"
        /*0030*/ 	.string	"-arch sm_100 -m 64 "



//--------------------- .note.nv.cuinfo           --------------------------
	.section	.note.nv.cuinfo,"",@"SHT_NOTE"
	.sectionflags	@"SHF_NOTE_NV_CUINFO"
        /*0018*/ 	.short	0x0002
        /*001a*/ 	.short	0x0064
        /*001c*/ 	.short	0x0082
	.zero		2


//--------------------- .nv.info                  --------------------------
	.section	.nv.info,"",@"SHT_CUDA_INFO"
	.align	4


	//----- nvinfo : EIATTR_REGCOUNT
	.align		4
        /*0000*/ 	.byte	0x04, 0x2f
        /*0002*/ 	.short	(.L_1 - .L_0)
	.align		4
.L_0:
        /*0004*/ 	.word	index@(_Z11dot_productPfS_S_i)
        /*0008*/ 	.word	0x00000019


	//----- nvinfo : EIATTR_FRAME_SIZE
	.align		4
.L_1:
        /*000c*/ 	.byte	0x04, 0x11
        /*000e*/ 	.short	(.L_3 - .L_2)
	.align		4
.L_2:
        /*0010*/ 	.word	index@(_Z11dot_productPfS_S_i)
        /*0014*/ 	.word	0x00000000


	//----- nvinfo : EIATTR_MIN_STACK_SIZE
	.align		4
.L_3:
        /*0018*/ 	.byte	0x04, 0x12
        /*001a*/ 	.short	(.L_5 - .L_4)
	.align		4
.L_4:
        /*001c*/ 	.word	index@(_Z11dot_productPfS_S_i)
        /*0020*/ 	.word	0x00000000
.L_5:


//--------------------- .nv.compat                --------------------------
	.section	.nv.compat,"",@"SHT_CUDA_COMPAT_INFO"
	.align	4
        /*0000*/ 	.byte	0x02, 0x09, 0x00, 0x00, 0x02, 0x02, 0x01, 0x00, 0x02, 0x05, 0x05, 0x00, 0x03, 0x07, 0x01, 0x01
        /*0010*/ 	.byte	0x02, 0x03, 0x00, 0x00, 0x02, 0x06, 0x01, 0x00, 0x04, 0x0b, 0x08, 0x00, 0x09, 0x00, 0x00, 0x00
        /*0020*/ 	.byte	0x00, 0x00, 0x00, 0x00


//--------------------- .nv.info._Z11dot_productPfS_S_i --------------------------
	.section	.nv.info._Z11dot_productPfS_S_i,"",@"SHT_CUDA_INFO"
	.sectionflags	@""
	.align	4


	//----- nvinfo : EIATTR_CUDA_API_VERSION
	.align		4
        /*0000*/ 	.byte	0x04, 0x37
        /*0002*/ 	.short	(.L_7 - .L_6)
.L_6:
        /*0004*/ 	.word	0x00000082


	//----- nvinfo : EIATTR_KPARAM_INFO
	.align		4
.L_7:
        /*0008*/ 	.byte	0x04, 0x17
        /*000a*/ 	.short	(.L_9 - .L_8)
.L_8:
        /*000c*/ 	.word	0x00000000
        /*0010*/ 	.short	0x0003
        /*0012*/ 	.short	0x0018
        /*0014*/ 	.byte	0x00, 0xf0, 0x11, 0x00


	//----- nvinfo : EIATTR_KPARAM_INFO
	.align		4
.L_9:
        /*0018*/ 	.byte	0x04, 0x17
        /*001a*/ 	.short	(.L_11 - .L_10)
.L_10:
        /*001c*/ 	.word	0x00000000
        /*0020*/ 	.short	0x0002
        /*0022*/ 	.short	0x0010
        /*0024*/ 	.byte	0x00, 0xf5, 0x21, 0x00


	//----- nvinfo : EIATTR_KPARAM_INFO
	.align		4
.L_11:
        /*0028*/ 	.byte	0x04, 0x17
        /*002a*/ 	.short	(.L_13 - .L_12)
.L_12:
        /*002c*/ 	.word	0x00000000
        /*0030*/ 	.short	0x0001
        /*0032*/ 	.short	0x0008
        /*0034*/ 	.byte	0x00, 0xf5, 0x21, 0x00


	//----- nvinfo : EIATTR_KPARAM_INFO
	.align		4
.L_13:
        /*0038*/ 	.byte	0x04, 0x17
        /*003a*/ 	.short	(.L_15 - .L_14)
.L_14:
        /*003c*/ 	.word	0x00000000
        /*0040*/ 	.short	0x0000
        /*0042*/ 	.short	0x0000
        /*0044*/ 	.byte	0x00, 0xf5, 0x21, 0x00


	//----- nvinfo : EIATTR_SPARSE_MMA_MASK
	.align		4
.L_15:
        /*0048*/ 	.byte	0x03, 0x50
        /*004a*/ 	.short	0x0000


	//----- nvinfo : EIATTR_MAXREG_COUNT
	.align		4
        /*004c*/ 	.byte	0x03, 0x1b
        /*004e*/ 	.short	0x00ff


	//----- nvinfo : EIATTR_NUM_BARRIERS
	.align		4
        /*0050*/ 	.byte	0x02, 0x4c
        /*0052*/ 	.byte	0x01
	.zero		1


	//----- nvinfo : EIATTR_MERCURY_ISA_VERSION
	.align		4
        /*0054*/ 	.byte	0x03, 0x5f
        /*0056*/ 	.short	0x0101


	//----- nvinfo : EIATTR_COOP_GROUP_MASK_REGIDS
	.align		4
        /*0058*/ 	.byte	0x04, 0x29
        /*005a*/ 	.short	(.L_17 - .L_16)


	//   ....[0]....
.L_16:
        /*005c*/ 	.word	0xffffffff


	//   ....[1]....
        /*0060*/ 	.word	0xffffffff


	//----- nvinfo : EIATTR_COOP_GROUP_INSTR_OFFSETS
	.align		4
.L_17:
        /*0064*/ 	.byte	0x04, 0x28
        /*0066*/ 	.short	(.L_19 - .L_18)


	//   ....[0]....
.L_18:
        /*0068*/ 	.word	0x000005e0


	//   ....[1]....
        /*006c*/ 	.word	0x00000670


	//----- nvinfo : EIATTR_VRC_CTA_INIT_COUNT
	.align		4
.L_19:
        /*0070*/ 	.byte	0x02, 0x4a
	.zero		1
	.zero		1


	//----- nvinfo : EIATTR_EXIT_INSTR_OFFSETS
	.align		4
        /*0074*/ 	.byte	0x04, 0x1c
        /*0076*/ 	.short	(.L_21 - .L_20)


	//   ....[0]....
.L_20:
        /*0078*/ 	.word	0x000006b0


	//   ....[1]....
        /*007c*/ 	.word	0x00000720


	//----- nvinfo : EIATTR_CRS_STACK_SIZE
	.align		4
.L_21:
        /*0080*/ 	.byte	0x04, 0x1e
        /*0082*/ 	.short	(.L_23 - .L_22)
.L_22:
        /*0084*/ 	.word	0x00000000


	//----- nvinfo : EIATTR_CBANK_PARAM_SIZE
	.align		4
.L_23:
        /*0088*/ 	.byte	0x03, 0x19
        /*008a*/ 	.short	0x001c


	//----- nvinfo : EIATTR_PARAM_CBANK
	.align		4
        /*008c*/ 	.byte	0x04, 0x0a
        /*008e*/ 	.short	(.L_25 - .L_24)
	.align		4
.L_24:
        /*0090*/ 	.word	index@(.nv.constant0._Z11dot_productPfS_S_i)
        /*0094*/ 	.short	0x0380
        /*0096*/ 	.short	0x001c


	//----- nvinfo : EIATTR_SW_WAR
	.align		4
.L_25:
        /*0098*/ 	.byte	0x04, 0x36
        /*009a*/ 	.short	(.L_27 - .L_26)
.L_26:
        /*009c*/ 	.word	0x00000008
.L_27:


//--------------------- .nv.callgraph             --------------------------
	.section	.nv.callgraph,"",@"SHT_CUDA_CALLGRAPH"
	.align	4
	.sectionentsize	8
	.align		4
        /*0000*/ 	.word	0x00000000
	.align		4
        /*0004*/ 	.word	0xffffffff
	.align		4
        /*0008*/ 	.word	0x00000000
	.align		4
        /*000c*/ 	.word	0xfffffffe
	.align		4
        /*0010*/ 	.word	0x00000000
	.align		4
        /*0014*/ 	.word	0xfffffffd
	.align		4
        /*0018*/ 	.word	0x00000000
	.align		4
        /*001c*/ 	.word	0xfffffffc


//--------------------- .text._Z11dot_productPfS_S_i --------------------------
	.section	.text._Z11dot_productPfS_S_i,"ax",@progbits
	.align	128
        .global         _Z11dot_productPfS_S_i
        .type           _Z11dot_productPfS_S_i,@function
        .size           _Z11dot_productPfS_S_i,(.L_x_9 - _Z11dot_productPfS_S_i)
        .other          _Z11dot_productPfS_S_i,@"STO_CUDA_ENTRY STV_DEFAULT"
_Z11dot_productPfS_S_i:
.text._Z11dot_productPfS_S_i:
[----:B------:R-:W-:Y:S01]  /*0000*/  LDC R1, c[0x0][0x37c] ;  /* 0x0000df00ff017b82 */ /* 0x000fe20000000800 */
[----:B------:R-:W0:Y:S01]  /*0010*/  S2R R0, SR_TID.X ;  /* 0x0000000000007919 */ /* 0x000e220000002100 */
[----:B------:R-:W1:Y:S06]  /*0020*/  LDCU UR4, c[0x0][0x360] ;  /* 0x00006c00ff0477ac */ /* 0x000e6c0008000800 */
[----:B------:R-:W1:Y:S01]  /*0030*/  LDC R5, c[0x0][0x370] ;  /* 0x0000dc00ff057b82 */ /* 0x000e620000000800 */
[----:B------:R-:W-:Y:S01]  /*0040*/  BSSY.RECONVERGENT B0, `(.L_x_0) ;  /* 0x0000052000007945 */ /* 0x000fe20003800200 */
[----:B------:R-:W0:Y:S01]  /*0050*/  S2R R3, SR_CTAID.X ;  /* 0x0000000000037919 */ /* 0x000e220000002500 */
[----:B------:R-:W2:Y:S01]  /*0060*/  LDCU UR5, c[0x0][0x398] ;  /* 0x00007300ff0577ac */ /* 0x000ea20008000800 */
[----:B------:R-:W-:Y:S01]  /*0070*/  HFMA2 R4, -RZ, RZ, 0, 0 ;  /* 0x00000000ff047431 */ /* 0x000fe200000001ff */
[----:B------:R-:W3:Y:S01]  /*0080*/  LDCU.64 UR6, c[0x0][0x358] ;  /* 0x00006b00ff0677ac */ /* 0x000ee20008000a00 */
[----:B-1----:R-:W-:-:S02]  /*0090*/  IMAD R5, R5, UR4, RZ ;  /* 0x0000000405057c24 */ /* 0x002fc4000f8e02ff */
[----:B0-----:R-:W-:Y:S02]  /*00a0*/  IMAD R2, R3, UR4, R0 ;  /* 0x0000000403027c24 */ /* 0x001fe4000f8e0200 */
[----:B------:R-:W-:-:S03]  /*00b0*/  IMAD.U32 R3, RZ, RZ, UR4 ;  /* 0x00000004ff037e24 */ /* 0x000fc6000f8e00ff */
[----:B--2---:R-:W-:-:S13]  /*00c0*/  ISETP.GE.AND P0, PT, R2, UR5, PT ;  /* 0x0000000502007c0c */ /* 0x004fda000bf06270 */
[----:B---3--:R-:W-:Y:S05]  /*00d0*/  @P0 BRA `(.L_x_1) ;  /* 0x0000000400200947 */ /* 0x008fea0003800000 */
[----:B------:R-:W0:Y:S01]  /*00e0*/  I2F.U32.RP R10, R5 ;  /* 0x00000005000a7306 */ /* 0x000e220000209000 */
[C---:B------:R-:W-:Y:S01]  /*00f0*/  IADD3 R4, PT, PT, R5.reuse, R2, RZ ;  /* 0x0000000205047210 */ /* 0x040fe20007ffe0ff */
[----:B------:R-:W-:Y:S01]  /*0100*/  IMAD.MOV R11, RZ, RZ, -R5 ;  /* 0x000000ffff0b7224 */ /* 0x000fe200078e0a05 */
[----:B------:R-:W-:Y:S01]  /*0110*/  ISETP.NE.U32.AND P2, PT, R5, RZ, PT ;  /* 0x000000ff0500720c */ /* 0x000fe20003f45070 */
[----:B------:R-:W-:Y:S01]  /*0120*/  BSSY.RECONVERGENT B1, `(.L_x_2) ;  /* 0x0000029000017945 */ /* 0x000fe20003800200 */
[C---:B------:R-:W-:Y:S02]  /*0130*/  ISETP.GE.AND P0, PT, R4.reuse, UR5, PT ;  /* 0x0000000504007c0c */ /* 0x040fe4000bf06270 */
[----:B------:R-:W-:Y:S02]  /*0140*/  VIMNMX R9, PT, PT, R4, UR5, !PT ;  /* 0x0000000504097c48 */ /* 0x000fe4000ffe0100 */
[----:B------:R-:W-:-:S04]  /*0150*/  SEL R8, RZ, 0x1, P0 ;  /* 0x00000001ff087807 */ /* 0x000fc80000000000 */
[----:B------:R-:W-:Y:S01]  /*0160*/  IADD3 R4, PT, PT, R9, -R4, -R8 ;  /* 0x8000000409047210 */ /* 0x000fe20007ffe808 */
[----:B0-----:R-:W0:Y:S02]  /*0170*/  MUFU.RCP R10, R10 ;  /* 0x0000000a000a7308 */ /* 0x001e240000001000 */
[----:B0-----:R-:W-:-:S06]  /*0180*/  IADD3 R6, PT, PT, R10, 0xffffffe, RZ ;  /* 0x0ffffffe0a067810 */ /* 0x001fcc0007ffe0ff */
[----:B------:R0:W1:Y:S02]  /*0190*/  F2I.FTZ.U32.TRUNC.NTZ R7, R6 ;  /* 0x0000000600077305 */ /* 0x000064000021f000 */
[----:B0-----:R-:W-:Y:S02]  /*01a0*/  IMAD.MOV.U32 R6, RZ, RZ, RZ ;  /* 0x000000ffff067224 */ /* 0x001fe400078e00ff */
[----:B-1----:R-:W-:-:S04]  /*01b0*/  IMAD R11, R11, R7, RZ ;  /* 0x000000070b0b7224 */ /* 0x002fc800078e02ff */
[----:B------:R-:W-:-:S06]  /*01c0*/  IMAD.HI.U32 R7, R7, R11, R6 ;  /* 0x0000000b07077227 */ /* 0x000fcc00078e0006 */
[----:B------:R-:W-:-:S05]  /*01d0*/  IMAD.HI.U32 R7, R7, R4, RZ ;  /* 0x0000000407077227 */ /* 0x000fca00078e00ff */
[----:B------:R-:W-:-:S05]  /*01e0*/  IADD3 R6, PT, PT, -R7, RZ, RZ ;  /* 0x000000ff07067210 */ /* 0x000fca0007ffe1ff */
[----:B------:R-:W-:-:S05]  /*01f0*/  IMAD R4, R5, R6, R4 ;  /* 0x0000000605047224 */ /* 0x000fca00078e0204 */
[----:B------:R-:W-:-:S13]  /*0200*/  ISETP.GE.U32.AND P0, PT, R4, R5, PT ;  /* 0x000000050400720c */ /* 0x000fda0003f06070 */
[----:B------:R-:W-:Y:S01]  /*0210*/  @P0 IMAD.IADD R4, R4, 0x1, -R5 ;  /* 0x0000000104040824 */ /* 0x000fe200078e0a05 */
[----:B------:R-:W-:-:S04]  /*0220*/  @P0 IADD3 R7, PT, PT, R7, 0x1, RZ ;  /* 0x0000000107070810 */ /* 0x000fc80007ffe0ff */
[----:B------:R-:W-:-:S13]  /*0230*/  ISETP.GE.U32.AND P1, PT, R4, R5, PT ;  /* 0x000000050400720c */ /* 0x000fda0003f26070 */
[----:B------:R-:W-:Y:S01]  /*0240*/  @P1 VIADD R7, R7, 0x1 ;  /* 0x0000000107071836 */ /* 0x000fe20000000000 */
[----:B------:R-:W-:-:S04]  /*0250*/  @!P2 LOP3.LUT R7, RZ, R5, RZ, 0x33, !PT ;  /* 0x00000005ff07a212 */ /* 0x000fc800078e33ff */
[----:B------:R-:W-:-:S04]  /*0260*/  IADD3 R10, PT, PT, R8, R7, RZ ;  /* 0x00000007080a7210 */ /* 0x000fc80007ffe0ff */
[C---:B------:R-:W-:Y:S02]  /*0270*/  LOP3.LUT R4, R10.reuse, 0x3, RZ, 0xc0, !PT ;  /* 0x000000030a047812 */ /* 0x040fe400078ec0ff */
[----:B------:R-:W-:Y:S02]  /*0280*/  ISETP.GE.U32.AND P1, PT, R10, 0x3, PT ;  /* 0x000000030a00780c */ /* 0x000fe40003f26070 */
[----:B------:R-:W-:Y:S01]  /*0290*/  ISETP.NE.AND P0, PT, R4, 0x3, PT ;  /* 0x000000030400780c */ /* 0x000fe20003f05270 */
[----:B------:R-:W-:-:S12]  /*02a0*/  IMAD.MOV.U32 R4, RZ, RZ, RZ ;  /* 0x000000ffff047224 */ /* 0x000fd800078e00ff */
[----:B------:R-:W-:Y:S05]  /*02b0*/  @!P0 BRA `(.L_x_3) ;  /* 0x00000000003c8947 */ /* 0x000fea0003800000 */
[----:B------:R-:W0:Y:S01]  /*02c0*/  LDC.64 R6, c[0x0][0x390] ;  /* 0x0000e400ff067b82 */ /* 0x000e220000000a00 */
[----:B------:R-:W-:-:S04]  /*02d0*/  IADD3 R4, PT, PT, R10, 0x1, RZ ;  /* 0x000000010a047810 */ /* 0x000fc80007ffe0ff */
[----:B------:R-:W-:Y:S01]  /*02e0*/  LOP3.LUT R10, R4, 0x3, RZ, 0xc0, !PT ;  /* 0x00000003040a7812 */ /* 0x000fe200078ec0ff */
[----:B------:R-:W-:Y:S02]  /*02f0*/  IMAD.MOV.U32 R4, RZ, RZ, RZ ;  /* 0x000000ffff047224 */ /* 0x000fe400078e00ff */
[----:B------:R-:W1:Y:S01]  /*0300*/  LDC.64 R8, c[0x0][0x388] ;  /* 0x0000e200ff087b82 */ /* 0x000e620000000a00 */
[----:B------:R-:W-:-:S07]  /*0310*/  IADD3 R14, PT, PT, -R10, RZ, RZ ;  /* 0x000000ff0a0e7210 */ /* 0x000fce0007ffe1ff */
.L_x_4:
[----:B0-----:R-:W-:-:S04]  /*0320*/  IMAD.WIDE R10, R2, 0x4, R6 ;  /* 0x00000004020a7825 */ /* 0x001fc800078e0206 */
[----:B-1----:R-:W-:Y:S02]  /*0330*/  IMAD.WIDE R12, R2, 0x4, R8 ;  /* 0x00000004020c7825 */ /* 0x002fe400078e0208 */
[----:B------:R-:W2:Y:S04]  /*0340*/  LDG.E R10, desc[UR6][R10.64] ;  /* 0x000000060a0a7981 */ /* 0x000ea8000c1e1900 */
[----:B------:R-:W2:Y:S01]  /*0350*/  LDG.E R13, desc[UR6][R12.64] ;  /* 0x000000060c0d7981 */ /* 0x000ea2000c1e1900 */
[----:B------:R-:W-:Y:S01]  /*0360*/  VIADD R14, R14, 0x1 ;  /* 0x000000010e0e7836 */ /* 0x000fe20000000000 */
[----:B------:R-:W-:-:S04]  /*0370*/  IADD3 R2, PT, PT, R5, R2, RZ ;  /* 0x0000000205027210 */ /* 0x000fc80007ffe0ff */
[----:B------:R-:W-:Y:S01]  /*0380*/  ISETP.NE.AND P0, PT, R14, RZ, PT ;  /* 0x000000ff0e00720c */ /* 0x000fe20003f05270 */
[----:B--2---:R-:W-:-:S12]  /*0390*/  FFMA R4, R13, R10, R4 ;  /* 0x0000000a0d047223 */ /* 0x004fd80000000004 */
[----:B------:R-:W-:Y:S05]  /*03a0*/  @P0 BRA `(.L_x_4) ;  /* 0xfffffffc00dc0947 */ /* 0x000fea000383ffff */
.L_x_3:
[----:B------:R-:W-:Y:S05]  /*03b0*/  BSYNC.RECONVERGENT B1 ;  /* 0x0000000000017941 */ /* 0x000fea0003800200 */
.L_x_2:
[----:B------:R-:W-:Y:S05]  /*03c0*/  @!P1 BRA `(.L_x_1) ;  /* 0x0000000000649947 */ /* 0x000fea0003800000 */
.L_x_5:
[----:B------:R-:W0:Y:S08]  /*03d0*/  LDC.64 R6, c[0x0][0x388] ;  /* 0x0000e200ff067b82 */ /* 0x000e300000000a00 */
[----:B------:R-:W1:Y:S01]  /*03e0*/  LDC.64 R8, c[0x0][0x390] ;  /* 0x0000e400ff087b82 */ /* 0x000e620000000a00 */
[----:B0-----:R-:W-:-:S04]  /*03f0*/  IMAD.WIDE R18, R2, 0x4, R6 ;  /* 0x0000000402127825 */ /* 0x001fc800078e0206 */
[----:B------:R-:W-:Y:S02]  /*0400*/  IMAD.WIDE R10, R5, 0x4, R18 ;  /* 0x00000004050a7825 */ /* 0x000fe400078e0212 */
[----:B------:R-:W2:Y:S02]  /*0410*/  LDG.E R19, desc[UR6][R18.64] ;  /* 0x0000000612137981 */ /* 0x000ea4000c1e1900 */
[----:B-1----:R-:W-:-:S04]  /*0420*/  IMAD.WIDE R20, R2, 0x4, R8 ;  /* 0x0000000402147825 */ /* 0x002fc800078e0208 */
[C---:B------:R-:W-:Y:S02]  /*0430*/  IMAD.WIDE R12, R5.reuse, 0x4, R20 ;  /* 0x00000004050c7825 */ /* 0x040fe400078e0214 */
[----:B------:R-:W2:Y:S02]  /*0440*/  LDG.E R20, desc[UR6][R20.64] ;  /* 0x0000000614147981 */ /* 0x000ea4000c1e1900 */
[C---:B------:R-:W-:Y:S02]  /*0450*/  IMAD.WIDE R14, R5.reuse, 0x4, R10 ;  /* 0x00000004050e7825 */ /* 0x040fe400078e020a */
[----:B------:R-:W3:Y:S02]  /*0460*/  LDG.E R10, desc[UR6][R10.64] ;  /* 0x000000060a0a7981 */ /* 0x000ee4000c1e1900 */
[C---:B------:R-:W-:Y:S02]  /*0470*/  IMAD.WIDE R6, R5.reuse, 0x4, R12 ;  /* 0x0000000405067825 */ /* 0x040fe400078e020c */
[----:B------:R-:W3:Y:S02]  /*0480*/  LDG.E R12, desc[UR6][R12.64] ;  /* 0x000000060c0c7981 */ /* 0x000ee4000c1e1900 */
[----:B------:R-:W-:-:S02]  /*0490*/  IMAD.WIDE R16, R5, 0x4, R14 ;  /* 0x0000000405107825 */ /* 0x000fc400078e020e */
[----:B------:R-:W4:Y:S02]  /*04a0*/  LDG.E R22, desc[UR6][R14.64] ;  /* 0x000000060e167981 */ /* 0x000f24000c1e1900 */
[C---:B------:R-:W-:Y:S02]  /*04b0*/  IMAD.WIDE R8, R5.reuse, 0x4, R6 ;  /* 0x0000000405087825 */ /* 0x040fe400078e0206 */
[----:B------:R-:W4:Y:S04]  /*04c0*/  LDG.E R6, desc[UR6][R6.64] ;  /* 0x0000000606067981 */ /* 0x000f28000c1e1900 */
[----:B------:R-:W5:Y:S04]  /*04d0*/  LDG.E R16, desc[UR6][R16.64] ;  /* 0x0000000610107981 */ /* 0x000f68000c1e1900 */
[----:B------:R-:W5:Y:S01]  /*04e0*/  LDG.E R8, desc[UR6][R8.64] ;  /* 0x0000000608087981 */ /* 0x000f62000c1e1900 */
[----:B------:R-:W-:-:S05]  /*04f0*/  IMAD R2, R5, 0x4, R2 ;  /* 0x0000000405027824 */ /* 0x000fca00078e0202 */
[----:B------:R-:W-:Y:S01]  /*0500*/  ISETP.GE.AND P0, PT, R2, UR5, PT ;  /* 0x0000000502007c0c */ /* 0x000fe2000bf06270 */
[----:B--2---:R-:W-:-:S04]  /*0510*/  FFMA R19, R19, R20, R4 ;  /* 0x0000001413137223 */ /* 0x004fc80000000004 */
[----:B---3--:R-:W-:-:S04]  /*0520*/  FFMA R19, R10, R12, R19 ;  /* 0x0000000c0a137223 */ /* 0x008fc80000000013 */
[----:B----4-:R-:W-:-:S04]  /*0530*/  FFMA R19, R22, R6, R19 ;  /* 0x0000000616137223 */ /* 0x010fc80000000013 */
[----:B-----5:R-:W-:Y:S01]  /*0540*/  FFMA R4, R16, R8, R19 ;  /* 0x0000000810047223 */ /* 0x020fe20000000013 */
[----:B------:R-:W-:Y:S06]  /*0550*/  @!P0 BRA `(.L_x_5) ;  /* 0xfffffffc009c8947 */ /* 0x000fec000383ffff */
.L_x_1:
[----:B------:R-:W-:Y:S05]  /*0560*/  BSYNC.RECONVERGENT B0 ;  /* 0x0000000000007941 */ /* 0x000fea0003800200 */
.L_x_0:
[----:B------:R-:W0:Y:S01]  /*0570*/  S2UR UR5, SR_CgaCtaId ;  /* 0x00000000000579c3 */ /* 0x000e220000008800 */
[----:B------:R-:W-:Y:S01]  /*0580*/  UMOV UR4, 0x400 ;  /* 0x0000040000047882 */ /* 0x000fe20000000000 */
[----:B------:R-:W-:Y:S02]  /*0590*/  ISETP.GE.U32.AND P1, PT, R3, 0x2, PT ;  /* 0x000000020300780c */ /* 0x000fe40003f26070 */
[----:B------:R-:W-:Y:S01]  /*05a0*/  ISETP.NE.AND P0, PT, R0, RZ, PT ;  /* 0x000000ff0000720c */ /* 0x000fe20003f05270 */
[----:B0-----:R-:W-:-:S06]  /*05b0*/  ULEA UR4, UR5, UR4, 0x18 ;  /* 0x0000000405047291 */ /* 0x001fcc000f8ec0ff */
[----:B------:R-:W-:-:S05]  /*05c0*/  LEA R5, R0, UR4, 0x2 ;  /* 0x0000000400057c11 */ /* 0x000fca000f8e10ff */
[----:B------:R0:W-:Y:S01]  /*05d0*/  STS [R5], R4 ;  /* 0x0000000405007388 */ /* 0x0001e20000000800 */
[----:B------:R-:W-:Y:S06]  /*05e0*/  BAR.SYNC.DEFER_BLOCKING 0x0 ;  /* 0x0000000000007b1d */ /* 0x000fec0000010000 */
[----:B------:R-:W-:Y:S05]  /*05f0*/  @!P1 BRA `(.L_x_6) ;  /* 0x00000000002c9947 */ /* 0x000fea0003800000 */
.L_x_7:
[----:B------:R-:W-:-:S04]  /*0600*/  SHF.R.U32.HI R6, RZ, 0x1, R3 ;  /* 0x00000001ff067819 */ /* 0x000fc80000011603 */
[----:B------:R-:W-:-:S13]  /*0610*/  ISETP.GE.U32.AND P1, PT, R0, R6, PT ;  /* 0x000000060000720c */ /* 0x000fda0003f26070 */
[----:B------:R-:W-:Y:S01]  /*0620*/  @!P1 LEA R2, R6, R5, 0x2 ;  /* 0x0000000506029211 */ /* 0x000fe200078e10ff */
[----:B------:R-:W-:Y:S05]  /*0630*/  @!P1 LDS R7, [R5] ;  /* 0x0000000005079984 */ /* 0x000fea0000000800 */
[----:B------:R-:W0:Y:S02]  /*0640*/  @!P1 LDS R2, [R2] ;  /* 0x0000000002029984 */ /* 0x000e240000000800 */
[----:B0-----:R-:W-:-:S05]  /*0650*/  @!P1 FADD R4, R2, R7 ;  /* 0x0000000702049221 */ /* 0x001fca0000000000 */
[----:B------:R1:W-:Y:S01]  /*0660*/  @!P1 STS [R5], R4 ;  /* 0x0000000405009388 */ /* 0x0003e20000000800 */
[----:B------:R-:W-:Y:S01]  /*0670*/  BAR.SYNC.DEFER_BLOCKING 0x0 ;  /* 0x0000000000007b1d */ /* 0x000fe20000010000 */
[----:B------:R-:W-:Y:S02]  /*0680*/  ISETP.GT.U32.AND P1, PT, R3, 0x3, PT ;  /* 0x000000030300780c */ /* 0x000fe40003f24070 */
[----:B------:R-:W-:-:S11]  /*0690*/  MOV R3, R6 ;  /* 0x0000000600037202 */ /* 0x000fd60000000f00 */
[----:B-1----:R-:W-:Y:S05]  /*06a0*/  @P1 BRA `(.L_x_7) ;  /* 0xfffffffc00d41947 */ /* 0x002fea000383ffff */
.L_x_6:
[----:B------:R-:W-:Y:S05]  /*06b0*/  @P0 EXIT ;  /* 0x000000000000094d */ /* 0x000fea0003800000 */
[----:B------:R-:W1:Y:S01]  /*06c0*/  S2UR UR5, SR_CgaCtaId ;  /* 0x00000000000579c3 */ /* 0x000e620000008800 */
[----:B------:R-:W-:-:S07]  /*06d0*/  UMOV UR4, 0x400 ;  /* 0x0000040000047882 */ /* 0x000fce0000000000 */
[----:B------:R-:W2:Y:S01]  /*06e0*/  LDC.64 R2, c[0x0][0x380] ;  /* 0x0000e000ff027b82 */ /* 0x000ea20000000a00 */
[----:B-1----:R-:W-:-:S09]  /*06f0*/  ULEA UR4, UR5, UR4, 0x18 ;  /* 0x0000000405047291 */ /* 0x002fd2000f8ec0ff */
[----:B0-----:R-:W2:Y:S04]  /*0700*/  LDS R5, [UR4] ;  /* 0x00000004ff057984 */ /* 0x001ea80008000800 */
[----:B--2---:R-:W-:Y:S01]  /*0710*/  REDG.E.ADD.F32.FTZ.RN.STRONG.GPU desc[UR6][R2.64], R5 ;  /* 0x00000005020079a6 */ /* 0x004fe2000c12f306 */
[----:B------:R-:W-:Y:S05]  /*0720*/  EXIT ;  /* 0x000000000000794d */ /* 0x000fea0003800000 */
.L_x_8:
[----:B------:R-:W-:-:S00]  /*0730*/  BRA `(.L_x_8) ;  /* 0xfffffffc00fc7947 */ /* 0x000fc0000383ffff */
[----:B------:R-:W-:-:S00]  /*0740*/  NOP ;  /* 0x0000000000007918 */ /* 0x000fc00000000000 */
        /* <DEDUP_REMOVED lines=11> */
.L_x_9:


//--------------------- .nv.shared._Z11dot_productPfS_S_i --------------------------
	.section	.nv.shared._Z11dot_productPfS_S_i,"aw",@nobits
	.sectionflags	@""
	.align	16
	.zero		1024


//--------------------- .nv.shared.reserved.0     --------------------------
	.section	.nv.shared.reserved.0,"aw",@nobits
	.weak		__nv_reservedSMEM_offset_0_alias
	.size		__nv_reservedSMEM_offset_0_alias, 0, 64
	.other		__nv_reservedSMEM_offset_0_alias,@"STO_CUDA_RESERVED_SHARED STV_DEFAULT"
__nv_reservedSMEM_offset_0_alias:
	.zero		0
	.zero		64


//--------------------- .nv.constant0._Z11dot_productPfS_S_i --------------------------
	.section	.nv.constant0._Z11dot_productPfS_S_i,"a",@progbits
	.sectionflags	@""
	.align	4
.nv.constant0._Z11dot_productPfS_S_i:
	.zero		924


//--------------------- SYMBOLS --------------------------

	.type		.nv.reservedSmem.offset0,@object
	.size		.nv.reservedSmem.offset0,0x4
	.type		.nv.reservedSmem.cap,@object
	.size		.nv.reservedSmem.cap,0x4
